//
// Generated by NVIDIA NVVM Compiler
//
// Compiler Build ID: CL-36424714
// Cuda compilation tools, release 13.0, V13.0.88
// Based on NVVM 20.0.0
//

.version 9.0
.target sm_100
.address_size 64

	// .globl	momentumKernel

.visible .entry momentumKernel(
	.param .u32 momentumKernel_param_0,
	.param .f32 momentumKernel_param_1,
	.param .f32 momentumKernel_param_2,
	.param .u64 .ptr .align 1 momentumKernel_param_3,
	.param .u64 .ptr .align 1 momentumKernel_param_4,
	.param .u32 momentumKernel_param_5,
	.param .u64 .ptr .align 1 momentumKernel_param_6,
	.param .f32 momentumKernel_param_7,
	.param .u64 .ptr .align 1 momentumKernel_param_8
)
{
	.reg .pred 	%p<11>;
	.reg .b32 	%r<38>;
	.reg .b32 	%f<110>;
	.reg .b64 	%rd<33>;

	ld.param.u32 	%r19, [momentumKernel_param_0];
	ld.param.f32 	%f2, [momentumKernel_param_1];
	ld.param.f32 	%f3, [momentumKernel_param_2];
	ld.param.u64 	%rd7, [momentumKernel_param_3];
	ld.param.u64 	%rd6, [momentumKernel_param_4];
	ld.param.u32 	%r20, [momentumKernel_param_5];
	ld.param.u64 	%rd8, [momentumKernel_param_6];
	ld.param.f32 	%f4, [momentumKernel_param_7];
	ld.param.u64 	%rd9, [momentumKernel_param_8];
	cvta.to.global.u64 	%rd1, %rd8;
	cvta.to.global.u64 	%rd2, %rd9;
	cvta.to.global.u64 	%rd3, %rd7;
	mov.u32 	%r21, %tid.x;
	mul.lo.s32 	%r1, %r19, %r21;
	setp.ge.s32 	%p1, %r1, %r20;
	@%p1 bra 	$L__BB0_13;
	cvta.to.global.u64 	%rd10, %rd6;
	mov.u32 	%r22, %ctaid.x;
	mul.wide.u32 	%rd11, %r22, 4;
	add.s64 	%rd12, %rd10, %rd11;
	ld.global.u32 	%r23, [%rd12];
	mad.lo.s32 	%r2, %r20, %r22, %r1;
	mad.lo.s32 	%r3, %r23, %r20, %r1;
	setp.lt.s32 	%p2, %r19, 1;
	@%p2 bra 	$L__BB0_13;
	mul.f32 	%f1, %f2, %f4;
	and.b32  	%r4, %r19, 7;
	setp.lt.u32 	%p3, %r19, 8;
	mov.b32 	%r36, 0;
	@%p3 bra 	$L__BB0_5;
	and.b32  	%r36, %r19, 2147483640;
	neg.s32 	%r34, %r36;
	add.s64 	%rd4, %rd1, 16;
	add.s64 	%rd5, %rd2, 16;
	mov.u32 	%r32, %r2;
	mov.u32 	%r33, %r3;
$L__BB0_4:
	.pragma "nounroll";
	mul.wide.s32 	%rd13, %r33, 4;
	add.s64 	%rd14, %rd3, %rd13;
	add.s64 	%rd15, %rd4, %rd13;
	mul.wide.s32 	%rd16, %r32, 4;
	add.s64 	%rd17, %rd5, %rd16;
	ld.global.f32 	%f5, [%rd14];
	mul.f32 	%f6, %f3, %f5;
	ld.global.f32 	%f7, [%rd17+-16];
	mul.f32 	%f8, %f1, %f7;
	sub.f32 	%f9, %f6, %f8;
	st.global.f32 	[%rd14], %f9;
	ld.global.f32 	%f10, [%rd15+-16];
	add.f32 	%f11, %f10, %f9;
	st.global.f32 	[%rd15+-16], %f11;
	ld.global.f32 	%f12, [%rd14+4];
	mul.f32 	%f13, %f3, %f12;
	ld.global.f32 	%f14, [%rd17+-12];
	mul.f32 	%f15, %f1, %f14;
	sub.f32 	%f16, %f13, %f15;
	st.global.f32 	[%rd14+4], %f16;
	ld.global.f32 	%f17, [%rd15+-12];
	add.f32 	%f18, %f17, %f16;
	st.global.f32 	[%rd15+-12], %f18;
	ld.global.f32 	%f19, [%rd14+8];
	mul.f32 	%f20, %f3, %f19;
	ld.global.f32 	%f21, [%rd17+-8];
	mul.f32 	%f22, %f1, %f21;
	sub.f32 	%f23, %f20, %f22;
	st.global.f32 	[%rd14+8], %f23;
	ld.global.f32 	%f24, [%rd15+-8];
	add.f32 	%f25, %f24, %f23;
	st.global.f32 	[%rd15+-8], %f25;
	ld.global.f32 	%f26, [%rd14+12];
	mul.f32 	%f27, %f3, %f26;
	ld.global.f32 	%f28, [%rd17+-4];
	mul.f32 	%f29, %f1, %f28;
	sub.f32 	%f30, %f27, %f29;
	st.global.f32 	[%rd14+12], %f30;
	ld.global.f32 	%f31, [%rd15+-4];
	add.f32 	%f32, %f31, %f30;
	st.global.f32 	[%rd15+-4], %f32;
	ld.global.f32 	%f33, [%rd14+16];
	mul.f32 	%f34, %f3, %f33;
	ld.global.f32 	%f35, [%rd17];
	mul.f32 	%f36, %f1, %f35;
	sub.f32 	%f37, %f34, %f36;
	st.global.f32 	[%rd14+16], %f37;
	ld.global.f32 	%f38, [%rd15];
	add.f32 	%f39, %f38, %f37;
	st.global.f32 	[%rd15], %f39;
	ld.global.f32 	%f40, [%rd14+20];
	mul.f32 	%f41, %f3, %f40;
	ld.global.f32 	%f42, [%rd17+4];
	mul.f32 	%f43, %f1, %f42;
	sub.f32 	%f44, %f41, %f43;
	st.global.f32 	[%rd14+20], %f44;
	ld.global.f32 	%f45, [%rd15+4];
	add.f32 	%f46, %f45, %f44;
	st.global.f32 	[%rd15+4], %f46;
	ld.global.f32 	%f47, [%rd14+24];
	mul.f32 	%f48, %f3, %f47;
	ld.global.f32 	%f49, [%rd17+8];
	mul.f32 	%f50, %f1, %f49;
	sub.f32 	%f51, %f48, %f50;
	st.global.f32 	[%rd14+24], %f51;
	ld.global.f32 	%f52, [%rd15+8];
	add.f32 	%f53, %f52, %f51;
	st.global.f32 	[%rd15+8], %f53;
	ld.global.f32 	%f54, [%rd14+28];
	mul.f32 	%f55, %f3, %f54;
	ld.global.f32 	%f56, [%rd17+12];
	mul.f32 	%f57, %f1, %f56;
	sub.f32 	%f58, %f55, %f57;
	st.global.f32 	[%rd14+28], %f58;
	ld.global.f32 	%f59, [%rd15+12];
	add.f32 	%f60, %f59, %f58;
	st.global.f32 	[%rd15+12], %f60;
	add.s32 	%r34, %r34, 8;
	add.s32 	%r33, %r33, 8;
	add.s32 	%r32, %r32, 8;
	setp.ne.s32 	%p4, %r34, 0;
	@%p4 bra 	$L__BB0_4;
$L__BB0_5:
	setp.eq.s32 	%p5, %r4, 0;
	@%p5 bra 	$L__BB0_13;
	and.b32  	%r14, %r19, 3;
	setp.lt.u32 	%p6, %r4, 4;
	@%p6 bra 	$L__BB0_8;
	add.s32 	%r25, %r3, %r36;
	mul.wide.s32 	%rd18, %r25, 4;
	add.s64 	%rd19, %rd3, %rd18;
	ld.global.f32 	%f61, [%rd19];
	mul.f32 	%f62, %f3, %f61;
	add.s32 	%r26, %r2, %r36;
	mul.wide.s32 	%rd20, %r26, 4;
	add.s64 	%rd21, %rd2, %rd20;
	ld.global.f32 	%f63, [%rd21];
	mul.f32 	%f64, %f1, %f63;
	sub.f32 	%f65, %f62, %f64;
	st.global.f32 	[%rd19], %f65;
	add.s64 	%rd22, %rd1, %rd18;
	ld.global.f32 	%f66, [%rd22];
	add.f32 	%f67, %f66, %f65;
	st.global.f32 	[%rd22], %f67;
	ld.global.f32 	%f68, [%rd19+4];
	mul.f32 	%f69, %f3, %f68;
	ld.global.f32 	%f70, [%rd21+4];
	mul.f32 	%f71, %f1, %f70;
	sub.f32 	%f72, %f69, %f71;
	st.global.f32 	[%rd19+4], %f72;
	ld.global.f32 	%f73, [%rd22+4];
	add.f32 	%f74, %f73, %f72;
	st.global.f32 	[%rd22+4], %f74;
	ld.global.f32 	%f75, [%rd19+8];
	mul.f32 	%f76, %f3, %f75;
	ld.global.f32 	%f77, [%rd21+8];
	mul.f32 	%f78, %f1, %f77;
	sub.f32 	%f79, %f76, %f78;
	st.global.f32 	[%rd19+8], %f79;
	ld.global.f32 	%f80, [%rd22+8];
	add.f32 	%f81, %f80, %f79;
	st.global.f32 	[%rd22+8], %f81;
	ld.global.f32 	%f82, [%rd19+12];
	mul.f32 	%f83, %f3, %f82;
	ld.global.f32 	%f84, [%rd21+12];
	mul.f32 	%f85, %f1, %f84;
	sub.f32 	%f86, %f83, %f85;
	st.global.f32 	[%rd19+12], %f86;
	ld.global.f32 	%f87, [%rd22+12];
	add.f32 	%f88, %f87, %f86;
	st.global.f32 	[%rd22+12], %f88;
	add.s32 	%r36, %r36, 4;
$L__BB0_8:
	setp.eq.s32 	%p7, %r14, 0;
	@%p7 bra 	$L__BB0_13;
	setp.eq.s32 	%p8, %r14, 1;
	@%p8 bra 	$L__BB0_11;
	add.s32 	%r27, %r3, %r36;
	mul.wide.s32 	%rd23, %r27, 4;
	add.s64 	%rd24, %rd3, %rd23;
	ld.global.f32 	%f89, [%rd24];
	mul.f32 	%f90, %f3, %f89;
	add.s32 	%r28, %r2, %r36;
	mul.wide.s32 	%rd25, %r28, 4;
	add.s64 	%rd26, %rd2, %rd25;
	ld.global.f32 	%f91, [%rd26];
	mul.f32 	%f92, %f1, %f91;
	sub.f32 	%f93, %f90, %f92;
	st.global.f32 	[%rd24], %f93;
	add.s64 	%rd27, %rd1, %rd23;
	ld.global.f32 	%f94, [%rd27];
	add.f32 	%f95, %f94, %f93;
	st.global.f32 	[%rd27], %f95;
	ld.global.f32 	%f96, [%rd24+4];
	mul.f32 	%f97, %f3, %f96;
	ld.global.f32 	%f98, [%rd26+4];
	mul.f32 	%f99, %f1, %f98;
	sub.f32 	%f100, %f97, %f99;
	st.global.f32 	[%rd24+4], %f100;
	ld.global.f32 	%f101, [%rd27+4];
	add.f32 	%f102, %f101, %f100;
	st.global.f32 	[%rd27+4], %f102;
	add.s32 	%r36, %r36, 2;
$L__BB0_11:
	and.b32  	%r29, %r19, 1;
	setp.eq.b32 	%p9, %r29, 1;
	not.pred 	%p10, %p9;
	@%p10 bra 	$L__BB0_13;
	add.s32 	%r30, %r3, %r36;
	mul.wide.s32 	%rd28, %r30, 4;
	add.s64 	%rd29, %rd3, %rd28;
	ld.global.f32 	%f103, [%rd29];
	mul.f32 	%f104, %f3, %f103;
	add.s32 	%r31, %r2, %r36;
	mul.wide.s32 	%rd30, %r31, 4;
	add.s64 	%rd31, %rd2, %rd30;
	ld.global.f32 	%f105, [%rd31];
	mul.f32 	%f106, %f1, %f105;
	sub.f32 	%f107, %f104, %f106;
	st.global.f32 	[%rd29], %f107;
	add.s64 	%rd32, %rd1, %rd28;
	ld.global.f32 	%f108, [%rd32];
	add.f32 	%f109, %f108, %f107;
	st.global.f32 	[%rd32], %f109;
$L__BB0_13:
	ret;

}


// ===== COMPILED SASS (sm_100) =====

	.target	sm_100

	.elftype	@"ET_EXEC"


//--------------------- .note.nv.tkinfo           --------------------------
	.section	.note.nv.tkinfo,"",@"SHT_NOTE"
	.sectionflags	@"SHF_NOTE_NV_TKINFO"
	.tkinfo
        /*0018*/ 	.word	0x00000002
        /*0030*/ 	.string	""
        /*0030*/ 	.string	"ptxas"
        /*0030*/ 	.string	"Cuda compilation tools, release 13.0, V13.0.88"
        /*0030*/ 	.string	"Build cuda_13.0.r13.0/compiler.36424714_0"
        /*0030*/ 	.string	"-arch sm_100 -m 64 "



//--------------------- .note.nv.cuinfo           --------------------------
	.section	.note.nv.cuinfo,"",@"SHT_NOTE"
	.sectionflags	@"SHF_NOTE_NV_CUINFO"
        /*0018*/ 	.short	0x0002
        /*001a*/ 	.short	0x0064
        /*001c*/ 	.short	0x0082
	.zero		2


//--------------------- .nv.info                  --------------------------
	.section	.nv.info,"",@"SHT_CUDA_INFO"
	.align	4


	//----- nvinfo : EIATTR_REGCOUNT
	.align		4
        /*0000*/ 	.byte	0x04, 0x2f
        /*0002*/ 	.short	(.L_1 - .L_0)
	.align		4
.L_0:
        /*0004*/ 	.word	index@(momentumKernel)
        /*0008*/ 	.word	0x0000001a


	//----- nvinfo : EIATTR_FRAME_SIZE
	.align		4
.L_1:
        /*000c*/ 	.byte	0x04, 0x11
        /*000e*/ 	.short	(.L_3 - .L_2)
	.align		4
.L_2:
        /*0010*/ 	.word	index@(momentumKernel)
        /*0014*/ 	.word	0x00000000


	//----- nvinfo : EIATTR_MIN_STACK_SIZE
	.align		4
.L_3:
        /*0018*/ 	.byte	0x04, 0x12
        /*001a*/ 	.short	(.L_5 - .L_4)
	.align		4
.L_4:
        /*001c*/ 	.word	index@(momentumKernel)
        /*0020*/ 	.word	0x00000000
.L_5:


//--------------------- .nv.compat                --------------------------
	.section	.nv.compat,"",@"SHT_CUDA_COMPAT_INFO"
	.align	4
        /*0000*/ 	.byte	0x02, 0x09, 0x00, 0x00, 0x02, 0x02, 0x01, 0x00, 0x02, 0x05, 0x05, 0x00, 0x03, 0x07, 0x01, 0x01
        /*0010*/ 	.byte	0x02, 0x03, 0x00, 0x00, 0x02, 0x06, 0x01, 0x00, 0x04, 0x0b, 0x08, 0x00, 0x09, 0x00, 0x00, 0x00
        /*0020*/ 	.byte	0x00, 0x00, 0x00, 0x00


//--------------------- .nv.info.momentumKernel   --------------------------
	.section	.nv.info.momentumKernel,"",@"SHT_CUDA_INFO"
	.sectionflags	@""
	.align	4


	//----- nvinfo : EIATTR_CUDA_API_VERSION
	.align		4
        /*0000*/ 	.byte	0x04, 0x37
        /*0002*/ 	.short	(.L_7 - .L_6)
.L_6:
        /*0004*/ 	.word	0x00000082


	//----- nvinfo : EIATTR_KPARAM_INFO
	.align		4
.L_7:
        /*0008*/ 	.byte	0x04, 0x17
        /*000a*/ 	.short	(.L_9 - .L_8)
.L_8:
        /*000c*/ 	.word	0x00000000
        /*0010*/ 	.short	0x0008
        /*0012*/ 	.short	0x0038
        /*0014*/ 	.byte	0x00, 0xf5, 0x21, 0x00


	//----- nvinfo : EIATTR_KPARAM_INFO
	.align		4
.L_9:
        /*0018*/ 	.byte	0x04, 0x17
        /*001a*/ 	.short	(.L_11 - .L_10)
.L_10:
        /*001c*/ 	.word	0x00000000
        /*0020*/ 	.short	0x0007
        /*0022*/ 	.short	0x0030
        /*0024*/ 	.byte	0x00, 0xf0, 0x11, 0x00


	//----- nvinfo : EIATTR_KPARAM_INFO
	.align		4
.L_11:
        /*0028*/ 	.byte	0x04, 0x17
        /*002a*/ 	.short	(.L_13 - .L_12)
.L_12:
        /*002c*/ 	.word	0x00000000
        /*0030*/ 	.short	0x0006
        /*0032*/ 	.short	0x0028
        /*0034*/ 	.byte	0x00, 0xf5, 0x21, 0x00


	//----- nvinfo : EIATTR_KPARAM_INFO
	.align		4
.L_13:
        /*0038*/ 	.byte	0x04, 0x17
        /*003a*/ 	.short	(.L_15 - .L_14)
.L_14:
        /*003c*/ 	.word	0x00000000
        /*0040*/ 	.short	0x0005
        /*0042*/ 	.short	0x0020
        /*0044*/ 	.byte	0x00, 0xf0, 0x11, 0x00


	//----- nvinfo : EIATTR_KPARAM_INFO
	.align		4
.L_15:
        /*0048*/ 	.byte	0x04, 0x17
        /*004a*/ 	.short	(.L_17 - .L_16)
.L_16:
        /*004c*/ 	.word	0x00000000
        /*0050*/ 	.short	0x0004
        /*0052*/ 	.short	0x0018
        /*0054*/ 	.byte	0x00, 0xf5, 0x21, 0x00


	//----- nvinfo : EIATTR_KPARAM_INFO
	.align		4
.L_17:
        /*0058*/ 	.byte	0x04, 0x17
        /*005a*/ 	.short	(.L_19 - .L_18)
.L_18:
        /*005c*/ 	.word	0x00000000
        /*0060*/ 	.short	0x0003
        /*0062*/ 	.short	0x0010
        /*0064*/ 	.byte	0x00, 0xf5, 0x21, 0x00


	//----- nvinfo : EIATTR_KPARAM_INFO
	.align		4
.L_19:
        /*0068*/ 	.byte	0x04, 0x17
        /*006a*/ 	.short	(.L_21 - .L_20)
.L_20:
        /*006c*/ 	.word	0x00000000
        /*0070*/ 	.short	0x0002
        /*0072*/ 	.short	0x0008
        /*0074*/ 	.byte	0x00, 0xf0, 0x11, 0x00


	//----- nvinfo : EIATTR_KPARAM_INFO
	.align		4
.L_21:
        /*0078*/ 	.byte	0x04, 0x17
        /*007a*/ 	.short	(.L_23 - .L_22)
.L_22:
        /*007c*/ 	.word	0x00000000
        /*0080*/ 	.short	0x0001
        /*0082*/ 	.short	0x0004
        /*0084*/ 	.byte	0x00, 0xf0, 0x11, 0x00


	//----- nvinfo : EIATTR_KPARAM_INFO
	.align		4
.L_23:
        /*0088*/ 	.byte	0x04, 0x17
        /*008a*/ 	.short	(.L_25 - .L_24)
.L_24:
        /*008c*/ 	.word	0x00000000
        /*0090*/ 	.short	0x0000
        /*0092*/ 	.short	0x0000
        /*0094*/ 	.byte	0x00, 0xf0, 0x11, 0x00


	//----- nvinfo : EIATTR_SPARSE_MMA_MASK
	.align		4
.L_25:
        /*0098*/ 	.byte	0x03, 0x50
        /*009a*/ 	.short	0x0000


	//----- nvinfo : EIATTR_MAXREG_COUNT
	.align		4
        /*009c*/ 	.byte	0x03, 0x1b
        /*009e*/ 	.short	0x00ff


	//----- nvinfo : EIATTR_MERCURY_ISA_VERSION
	.align		4
        /*00a0*/ 	.byte	0x03, 0x5f
        /*00a2*/ 	.short	0x0101


	//----- nvinfo : EIATTR_VRC_CTA_INIT_COUNT
	.align		4
        /*00a4*/ 	.byte	0x02, 0x4a
	.zero		1
	.zero		1


	//----- nvinfo : EIATTR_EXIT_INSTR_OFFSETS
	.align		4
        /*00a8*/ 	.byte	0x04, 0x1c
        /*00aa*/ 	.short	(.L_27 - .L_26)


	//   ....[0]....
.L_26:
        /*00ac*/ 	.word	0x00000060


	//   ....[1]....
        /*00b0*/ 	.word	0x000000f0


	//   ....[2]....
        /*00b4*/ 	.word	0x00000700


	//   ....[3]....
        /*00b8*/ 	.word	0x000009f0


	//   ....[4]....
        /*00bc*/ 	.word	0x00000be0


	//   ....[5]....
        /*00c0*/ 	.word	0x00000d00


	//----- nvinfo : EIATTR_CBANK_PARAM_SIZE
	.align		4
.L_27:
        /*00c4*/ 	.byte	0x03, 0x19
        /*00c6*/ 	.short	0x0040


	//----- nvinfo : EIATTR_PARAM_CBANK
	.align		4
        /*00c8*/ 	.byte	0x04, 0x0a
        /*00ca*/ 	.short	(.L_29 - .L_28)
	.align		4
.L_28:
        /*00cc*/ 	.word	index@(.nv.constant0.momentumKernel)
        /*00d0*/ 	.short	0x0380
        /*00d2*/ 	.short	0x0040


	//----- nvinfo : EIATTR_SW_WAR
	.align		4
.L_29:
        /*00d4*/ 	.byte	0x04, 0x36
        /*00d6*/ 	.short	(.L_31 - .L_30)
.L_30:
        /*00d8*/ 	.word	0x00000008
.L_31:


//--------------------- .nv.callgraph             --------------------------
	.section	.nv.callgraph,"",@"SHT_CUDA_CALLGRAPH"
	.align	4
	.sectionentsize	8
	.align		4
        /*0000*/ 	.word	0x00000000
	.align		4
        /*0004*/ 	.word	0xffffffff
	.align		4
        /*0008*/ 	.word	0x00000000
	.align		4
        /*000c*/ 	.word	0xfffffffe
	.align		4
        /*0010*/ 	.word	0x00000000
	.align		4
        /*0014*/ 	.word	0xfffffffd
	.align		4
        /*0018*/ 	.word	0x00000000
	.align		4
        /*001c*/ 	.word	0xfffffffc


//--------------------- .text.momentumKernel      --------------------------
	.section	.text.momentumKernel,"ax",@progbits
	.align	128
        .global         momentumKernel
        .type           momentumKernel,@function
        .size           momentumKernel,(.L_x_5 - momentumKernel)
        .other          momentumKernel,@"STO_CUDA_ENTRY STV_DEFAULT"
momentumKernel:
.text.momentumKernel:
[----:B------:R-:W-:Y:S01]  /*0000*/  LDC R1, c[0x0][0x37c] ;  /* 0x0000df00ff017b82 */ /* 0x000fe20000000800 */
[----:B------:R-:W0:Y:S07]  /*0010*/  S2R R0, SR_TID.X ;  /* 0x0000000000007919 */ /* 0x000e2e0000002100 */
[----:B------:R-:W0:Y:S01]  /*0020*/  LDC R5, c[0x0][0x380] ;  /* 0x0000e000ff057b82 */ /* 0x000e220000000800 */
[----:B------:R-:W1:Y:S01]  /*0030*/  LDCU UR4, c[0x0][0x3a0] ;  /* 0x00007400ff0477ac */ /* 0x000e620008000800 */
[----:B0-----:R-:W-:-:S05]  /*0040*/  IMAD R3, R0, R5, RZ ;  /* 0x0000000500037224 */ /* 0x001fca00078e02ff */
[----:B-1----:R-:W-:-:S13]  /*0050*/  ISETP.GE.AND P0, PT, R3, UR4, PT ;  /* 0x0000000403007c0c */ /* 0x002fda000bf06270 */
[----:B------:R-:W-:Y:S05]  /*0060*/  @P0 EXIT ;  /* 0x000000000000094d */ /* 0x000fea0003800000 */
[----:B------:R-:W0:Y:S01]  /*0070*/  S2R R2, SR_CTAID.X ;  /* 0x0000000000027919 */ /* 0x000e220000002500 */
[----:B------:R-:W0:Y:S01]  /*0080*/  LDC.64 R6, c[0x0][0x398] ;  /* 0x0000e600ff067b82 */ /* 0x000e220000000a00 */
[----:B------:R-:W1:Y:S01]  /*0090*/  LDCU.64 UR8, c[0x0][0x358] ;  /* 0x00006b00ff0877ac */ /* 0x000e620008000a00 */
[----:B0-----:R-:W-:-:S06]  /*00a0*/  IMAD.WIDE.U32 R6, R2, 0x4, R6 ;  /* 0x0000000402067825 */ /* 0x001fcc00078e0006 */
[----:B-1----:R-:W2:Y:S01]  /*00b0*/  LDG.E R6, desc[UR8][R6.64] ;  /* 0x0000000806067981 */ /* 0x002ea2000c1e1900 */
[----:B------:R-:W-:Y:S01]  /*00c0*/  ISETP.GE.AND P0, PT, R5, 0x1, PT ;  /* 0x000000010500780c */ /* 0x000fe20003f06270 */
[--C-:B------:R-:W-:Y:S02]  /*00d0*/  IMAD R2, R2, UR4, R3.reuse ;  /* 0x0000000402027c24 */ /* 0x100fe4000f8e0203 */
[----:B--2---:R-:W-:-:S10]  /*00e0*/  IMAD R3, R6, UR4, R3 ;  /* 0x0000000406037c24 */ /* 0x004fd4000f8e0203 */
[----:B------:R-:W-:Y:S05]  /*00f0*/  @!P0 EXIT ;  /* 0x000000000000894d */ /* 0x000fea0003800000 */
[----:B------:R-:W0:Y:S01]  /*0100*/  LDC R0, c[0x0][0x3b0] ;  /* 0x0000ec00ff007b82 */ /* 0x000e220000000800 */
[----:B------:R-:W0:Y:S01]  /*0110*/  LDCU UR4, c[0x0][0x384] ;  /* 0x00007080ff0477ac */ /* 0x000e220008000800 */
[C---:B------:R-:W-:Y:S01]  /*0120*/  ISETP.GE.U32.AND P1, PT, R5.reuse, 0x8, PT ;  /* 0x000000080500780c */ /* 0x040fe20003f26070 */
[----:B------:R-:W-:Y:S01]  /*0130*/  HFMA2 R4, -RZ, RZ, 0, 0 ;  /* 0x00000000ff047431 */ /* 0x000fe200000001ff */
[----:B------:R-:W-:-:S04]  /*0140*/  LOP3.LUT R18, R5, 0x7, RZ, 0xc0, !PT ;  /* 0x0000000705127812 */ /* 0x000fc800078ec0ff */
[----:B------:R-:W-:Y:S01]  /*0150*/  ISETP.NE.AND P0, PT, R18, RZ, PT ;  /* 0x000000ff1200720c */ /* 0x000fe20003f05270 */
[----:B0-----:R-:W-:-:S06]  /*0160*/  FMUL R0, R0, UR4 ;  /* 0x0000000400007c20 */ /* 0x001fcc0008400000 */
[----:B------:R-:W-:Y:S06]  /*0170*/  @!P1 BRA `(.L_x_0) ;  /* 0x0000000400609947 */ /* 0x000fec0003800000 */
[----:B------:R-:W0:Y:S01]  /*0180*/  LDCU.64 UR6, c[0x0][0x3a8] ;  /* 0x00007500ff0677ac */ /* 0x000e220008000a00 */
[----:B------:R-:W-:Y:S02]  /*0190*/  LOP3.LUT R4, R5, 0x7ffffff8, RZ, 0xc0, !PT ;  /* 0x7ffffff805047812 */ /* 0x000fe400078ec0ff */
[----:B------:R-:W-:Y:S01]  /*01a0*/  MOV R12, R2 ;  /* 0x00000002000c7202 */ /* 0x000fe20000000f00 */
[----:B------:R-:W1:Y:S01]  /*01b0*/  LDCU.64 UR4, c[0x0][0x3b8] ;  /* 0x00007700ff0477ac */ /* 0x000e620008000a00 */
[----:B------:R-:W-:Y:S02]  /*01c0*/  MOV R13, R3 ;  /* 0x00000003000d7202 */ /* 0x000fe40000000f00 */
[----:B------:R-:W-:Y:S01]  /*01d0*/  IADD3 R14, PT, PT, -R4, RZ, RZ ;  /* 0x000000ff040e7210 */ /* 0x000fe20007ffe1ff */
[----:B------:R-:W2:Y:S01]  /*01e0*/  LDCU UR10, c[0x0][0x388] ;  /* 0x00007100ff0a77ac */ /* 0x000ea20008000800 */
[----:B0-----:R-:W-:Y:S02]  /*01f0*/  UIADD3 UR6, UP0, UPT, UR6, 0x10, URZ ;  /* 0x0000001006067890 */ /* 0x001fe4000ff1e0ff */
[----:B-1----:R-:W-:-:S02]  /*0200*/  UIADD3 UR4, UP1, UPT, UR4, 0x10, URZ ;  /* 0x0000001004047890 */ /* 0x002fc4000ff3e0ff */
[----:B------:R-:W-:Y:S02]  /*0210*/  UIADD3.X UR7, UPT, UPT, URZ, UR7, URZ, UP0, !UPT ;  /* 0x00000007ff077290 */ /* 0x000fe400087fe4ff */
[----:B--2---:R-:W-:-:S12]  /*0220*/  UIADD3.X UR5, UPT, UPT, URZ, UR5, URZ, UP1, !UPT ;  /* 0x00000005ff057290 */ /* 0x004fd80008ffe4ff */
.L_x_1:
[----:B0-----:R-:W0:Y:S01]  /*0230*/  LDC.64 R8, c[0x0][0x390] ;  /* 0x0000e400ff087b82 */ /* 0x001e220000000a00 */
[----:B------:R-:W-:Y:S02]  /*0240*/  MOV R6, UR4 ;  /* 0x0000000400067c02 */ /* 0x000fe40008000f00 */
[----:B------:R-:W-:-:S03]  /*0250*/  MOV R7, UR5 ;  /* 0x0000000500077c02 */ /* 0x000fc60008000f00 */
[----:B------:R-:W-:-:S05]  /*0260*/  IMAD.WIDE R6, R12, 0x4, R6 ;  /* 0x000000040c067825 */ /* 0x000fca00078e0206 */
[----:B------:R-:W2:Y:S01]  /*0270*/  LDG.E R17, desc[UR8][R6.64+-0x10] ;  /* 0xfffff00806117981 */ /* 0x000ea2000c1e1900 */
[----:B0-----:R-:W-:-:S05]  /*0280*/  IMAD.WIDE R8, R13, 0x4, R8 ;  /* 0x000000040d087825 */ /* 0x001fca00078e0208 */
[----:B------:R-:W3:Y:S01]  /*0290*/  LDG.E R15, desc[UR8][R8.64] ;  /* 0x00000008080f7981 */ /* 0x000ee2000c1e1900 */
[----:B------:R-:W-:Y:S02]  /*02a0*/  MOV R10, UR6 ;  /* 0x00000006000a7c02 */ /* 0x000fe40008000f00 */
[----:B------:R-:W-:-:S03]  /*02b0*/  MOV R11, UR7 ;  /* 0x00000007000b7c02 */ /* 0x000fc60008000f00 */
[----:B------:R-:W-:-:S04]  /*02c0*/  IMAD.WIDE R10, R13, 0x4, R10 ;  /* 0x000000040d0a7825 */ /* 0x000fc800078e020a */
[----:B--2---:R-:W-:-:S04]  /*02d0*/  FMUL R16, R0, R17 ;  /* 0x0000001100107220 */ /* 0x004fc80000400000 */
[----:B---3--:R-:W-:-:S05]  /*02e0*/  FFMA R15, R15, UR10, -R16 ;  /* 0x0000000a0f0f7c23 */ /* 0x008fca0008000810 */
[----:B------:R0:W-:Y:S04]  /*02f0*/  STG.E desc[UR8][R8.64], R15 ;  /* 0x0000000f08007986 */ /* 0x0001e8000c101908 */
[----:B------:R-:W2:Y:S02]  /*0300*/  LDG.E R16, desc[UR8][R10.64+-0x10] ;  /* 0xfffff0080a107981 */ /* 0x000ea4000c1e1900 */
[----:B--2---:R-:W-:-:S05]  /*0310*/  FADD R17, R15, R16 ;  /* 0x000000100f117221 */ /* 0x004fca0000000000 */
[----:B------:R1:W-:Y:S04]  /*0320*/  STG.E desc[UR8][R10.64+-0x10], R17 ;  /* 0xfffff0110a007986 */ /* 0x0003e8000c101908 */
[----:B------:R-:W2:Y:S04]  /*0330*/  LDG.E R19, desc[UR8][R6.64+-0xc] ;  /* 0xfffff40806137981 */ /* 0x000ea8000c1e1900 */
[----:B------:R-:W3:Y:S01]  /*0340*/  LDG.E R16, desc[UR8][R8.64+0x4] ;  /* 0x0000040808107981 */ /* 0x000ee2000c1e1900 */
[----:B--2---:R-:W-:-:S04]  /*0350*/  FMUL R19, R0, R19 ;  /* 0x0000001300137220 */ /* 0x004fc80000400000 */
[----:B---3--:R-:W-:-:S05]  /*0360*/  FFMA R19, R16, UR10, -R19 ;  /* 0x0000000a10137c23 */ /* 0x008fca0008000813 */
[----:B------:R2:W-:Y:S04]  /*0370*/  STG.E desc[UR8][R8.64+0x4], R19 ;  /* 0x0000041308007986 */ /* 0x0005e8000c101908 */
[----:B------:R-:W3:Y:S02]  /*0380*/  LDG.E R16, desc[UR8][R10.64+-0xc] ;  /* 0xfffff4080a107981 */ /* 0x000ee4000c1e1900 */
[----:B---3--:R-:W-:-:S05]  /*0390*/  FADD R21, R19, R16 ;  /* 0x0000001013157221 */ /* 0x008fca0000000000 */
[----:B------:R3:W-:Y:S04]  /*03a0*/  STG.E desc[UR8][R10.64+-0xc], R21 ;  /* 0xfffff4150a007986 */ /* 0x0007e8000c101908 */
[----:B------:R-:W4:Y:S04]  /*03b0*/  LDG.E R23, desc[UR8][R6.64+-0x8] ;  /* 0xfffff80806177981 */ /* 0x000f28000c1e1900 */
[----:B0-----:R-:W5:Y:S01]  /*03c0*/  LDG.E R15, desc[UR8][R8.64+0x8] ;  /* 0x00000808080f7981 */ /* 0x001f62000c1e1900 */
[----:B----4-:R-:W-:-:S04]  /*03d0*/  FMUL R16, R0, R23 ;  /* 0x0000001700107220 */ /* 0x010fc80000400000 */
[----:B-----5:R-:W-:-:S05]  /*03e0*/  FFMA R15, R15, UR10, -R16 ;  /* 0x0000000a0f0f7c23 */ /* 0x020fca0008000810 */
[----:B------:R0:W-:Y:S04]  /*03f0*/  STG.E desc[UR8][R8.64+0x8], R15 ;  /* 0x0000080f08007986 */ /* 0x0001e8000c101908 */
[----:B------:R-:W1:Y:S02]  /*0400*/  LDG.E R16, desc[UR8][R10.64+-0x8] ;  /* 0xfffff8080a107981 */ /* 0x000e64000c1e1900 */
[----:B-1----:R-:W-:-:S05]  /*0410*/  FADD R17, R15, R16 ;  /* 0x000000100f117221 */ /* 0x002fca0000000000 */
[----:B------:R1:W-:Y:S04]  /*0420*/  STG.E desc[UR8][R10.64+-0x8], R17 ;  /* 0xfffff8110a007986 */ /* 0x0003e8000c101908 */
[----:B--2---:R-:W2:Y:S04]  /*0430*/  LDG.E R19, desc[UR8][R6.64+-0x4] ;  /* 0xfffffc0806137981 */ /* 0x004ea8000c1e1900 */
[----:B------:R-:W4:Y:S01]  /*0440*/  LDG.E R16, desc[UR8][R8.64+0xc] ;  /* 0x00000c0808107981 */ /* 0x000f22000c1e1900 */
[----:B--2---:R-:W-:-:S04]  /*0450*/  FMUL R19, R0, R19 ;  /* 0x0000001300137220 */ /* 0x004fc80000400000 */
[----:B----4-:R-:W-:-:S05]  /*0460*/  FFMA R19, R16, UR10, -R19 ;  /* 0x0000000a10137c23 */ /* 0x010fca0008000813 */
        /* <DEDUP_REMOVED lines=33> */
[----:B------:R-:W3:Y:S01]  /*0680*/  LDG.E R16, desc[UR8][R10.64+0xc] ;  /* 0x00000c080a107981 */ /* 0x000ee2000c1e1900 */
[----:B------:R-:W-:-:S04]  /*0690*/  IADD3 R14, PT, PT, R14, 0x8, RZ ;  /* 0x000000080e0e7810 */ /* 0x000fc80007ffe0ff */
[----:B------:R-:W-:Y:S02]  /*06a0*/  ISETP.NE.AND P1, PT, R14, RZ, PT ;  /* 0x000000ff0e00720c */ /* 0x000fe40003f25270 */
[----:B------:R-:W-:Y:S02]  /*06b0*/  IADD3 R12, PT, PT, R12, 0x8, RZ ;  /* 0x000000080c0c7810 */ /* 0x000fe40007ffe0ff */
[----:B------:R-:W-:Y:S01]  /*06c0*/  IADD3 R13, PT, PT, R13, 0x8, RZ ;  /* 0x000000080d0d7810 */ /* 0x000fe20007ffe0ff */
[----:B---3--:R-:W-:-:S05]  /*06d0*/  FADD R21, R19, R16 ;  /* 0x0000001013157221 */ /* 0x008fca0000000000 */
[----:B------:R0:W-:Y:S03]  /*06e0*/  STG.E desc[UR8][R10.64+0xc], R21 ;  /* 0x00000c150a007986 */ /* 0x0001e6000c101908 */
[----:B------:R-:W-:Y:S05]  /*06f0*/  @P1 BRA `(.L_x_1) ;  /* 0xfffffff800cc1947 */ /* 0x000fea000383ffff */
.L_x_0:
[----:B------:R-:W-:Y:S05]  /*0700*/  @!P0 EXIT ;  /* 0x000000000000894d */ /* 0x000fea0003800000 */
[----:B------:R-:W-:Y:S02]  /*0710*/  ISETP.GE.U32.AND P0, PT, R18, 0x4, PT ;  /* 0x000000041200780c */ /* 0x000fe40003f06070 */
[----:B------:R-:W-:-:S04]  /*0720*/  LOP3.LUT R14, R5, 0x3, RZ, 0xc0, !PT ;  /* 0x00000003050e7812 */ /* 0x000fc800078ec0ff */
[----:B------:R-:W-:-:S07]  /*0730*/  ISETP.NE.AND P1, PT, R14, RZ, PT ;  /* 0x000000ff0e00720c */ /* 0x000fce0003f25270 */
[----:B------:R-:W-:Y:S06]  /*0740*/  @!P0 BRA `(.L_x_2) ;  /* 0x0000000000a88947 */ /* 0x000fec0003800000 */
[----:B------:R-:W1:Y:S01]  /*0750*/  LDC.64 R6, c[0x0][0x3b8] ;  /* 0x0000ee00ff067b82 */ /* 0x000e620000000a00 */
[-C--:B0-----:R-:W-:Y:S01]  /*0760*/  IADD3 R11, PT, PT, R2, R4.reuse, RZ ;  /* 0x00000004020b7210 */ /* 0x081fe20007ffe0ff */
[----:B------:R-:W0:Y:S01]  /*0770*/  LDCU UR4, c[0x0][0x388] ;  /* 0x00007100ff0477ac */ /* 0x000e220008000800 */
[----:B------:R-:W-:-:S05]  /*0780*/  IADD3 R13, PT, PT, R3, R4, RZ ;  /* 0x00000004030d7210 */ /* 0x000fca0007ffe0ff */
[----:B------:R-:W2:Y:S01]  /*0790*/  LDC.64 R8, c[0x0][0x390] ;  /* 0x0000e400ff087b82 */ /* 0x000ea20000000a00 */
[----:B-1----:R-:W-:-:S07]  /*07a0*/  IMAD.WIDE R6, R11, 0x4, R6 ;  /* 0x000000040b067825 */ /* 0x002fce00078e0206 */
[----:B------:R-:W1:Y:S01]  /*07b0*/  LDC.64 R10, c[0x0][0x3a8] ;  /* 0x0000ea00ff0a7b82 */ /* 0x000e620000000a00 */
[----:B------:R-:W3:Y:S01]  /*07c0*/  LDG.E R15, desc[UR8][R6.64] ;  /* 0x00000008060f7981 */ /* 0x000ee2000c1e1900 */
[----:B--2---:R-:W-:-:S05]  /*07d0*/  IMAD.WIDE R8, R13, 0x4, R8 ;  /* 0x000000040d087825 */ /* 0x004fca00078e0208 */
[----:B------:R-:W0:Y:S01]  /*07e0*/  LDG.E R12, desc[UR8][R8.64] ;  /* 0x00000008080c7981 */ /* 0x000e22000c1e1900 */
[----:B-1----:R-:W-:-:S04]  /*07f0*/  IMAD.WIDE R10, R13, 0x4, R10 ;  /* 0x000000040d0a7825 */ /* 0x002fc800078e020a */
[----:B---3--:R-:W-:-:S04]  /*0800*/  FMUL R15, R0, R15 ;  /* 0x0000000f000f7220 */ /* 0x008fc80000400000 */
[----:B0-----:R-:W-:-:S05]  /*0810*/  FFMA R15, R12, UR4, -R15 ;  /* 0x000000040c0f7c23 */ /* 0x001fca000800080f */
        /* <DEDUP_REMOVED lines=12> */
[----:B0-----:R-:W4:Y:S04]  /*08e0*/  LDG.E R15, desc[UR8][R6.64+0x8] ;  /* 0x00000808060f7981 */ /* 0x001f28000c1e1900 */
[----:B------:R-:W5:Y:S01]  /*08f0*/  LDG.E R12, desc[UR8][R8.64+0x8] ;  /* 0x00000808080c7981 */ /* 0x000f62000c1e1900 */
[----:B----4-:R-:W-:-:S04]  /*0900*/  FMUL R15, R0, R15 ;  /* 0x0000000f000f7220 */ /* 0x010fc80000400000 */
[----:B-----5:R-:W-:-:S05]  /*0910*/  FFMA R15, R12, UR4, -R15 ;  /* 0x000000040c0f7c23 */ /* 0x020fca000800080f */
[----:B------:R4:W-:Y:S04]  /*0920*/  STG.E desc[UR8][R8.64+0x8], R15 ;  /* 0x0000080f08007986 */ /* 0x0009e8000c101908 */
[----:B------:R-:W1:Y:S02]  /*0930*/  LDG.E R12, desc[UR8][R10.64+0x8] ;  /* 0x000008080a0c7981 */ /* 0x000e64000c1e1900 */
[----:B-1----:R-:W-:-:S05]  /*0940*/  FADD R13, R15, R12 ;  /* 0x0000000c0f0d7221 */ /* 0x002fca0000000000 */
[----:B------:R4:W-:Y:S04]  /*0950*/  STG.E desc[UR8][R10.64+0x8], R13 ;  /* 0x0000080d0a007986 */ /* 0x0009e8000c101908 */
[----:B--2---:R-:W2:Y:S04]  /*0960*/  LDG.E R17, desc[UR8][R6.64+0xc] ;  /* 0x00000c0806117981 */ /* 0x004ea8000c1e1900 */
[----:B------:R-:W5:Y:S01]  /*0970*/  LDG.E R12, desc[UR8][R8.64+0xc] ;  /* 0x00000c08080c7981 */ /* 0x000f62000c1e1900 */
[----:B--2---:R-:W-:-:S04]  /*0980*/  FMUL R17, R0, R17 ;  /* 0x0000001100117220 */ /* 0x004fc80000400000 */
[----:B-----5:R-:W-:-:S05]  /*0990*/  FFMA R17, R12, UR4, -R17 ;  /* 0x000000040c117c23 */ /* 0x020fca0008000811 */
[----:B------:R4:W-:Y:S04]  /*09a0*/  STG.E desc[UR8][R8.64+0xc], R17 ;  /* 0x00000c1108007986 */ /* 0x0009e8000c101908 */
[----:B------:R-:W3:Y:S01]  /*09b0*/  LDG.E R12, desc[UR8][R10.64+0xc] ;  /* 0x00000c080a0c7981 */ /* 0x000ee2000c1e1900 */
[----:B------:R-:W-:Y:S01]  /*09c0*/  IADD3 R4, PT, PT, R4, 0x4, RZ ;  /* 0x0000000404047810 */ /* 0x000fe20007ffe0ff */
[----:B---3--:R-:W-:-:S05]  /*09d0*/  FADD R19, R17, R12 ;  /* 0x0000000c11137221 */ /* 0x008fca0000000000 */
[----:B------:R4:W-:Y:S02]  /*09e0*/  STG.E desc[UR8][R10.64+0xc], R19 ;  /* 0x00000c130a007986 */ /* 0x0009e4000c101908 */
.L_x_2:
[----:B------:R-:W-:Y:S05]  /*09f0*/  @!P1 EXIT ;  /* 0x000000000000994d */ /* 0x000fea0003800000 */
[----:B------:R-:W-:Y:S02]  /*0a00*/  ISETP.NE.AND P0, PT, R14, 0x1, PT ;  /* 0x000000010e00780c */ /* 0x000fe40003f05270 */
[----:B------:R-:W-:-:S04]  /*0a10*/  LOP3.LUT R5, R5, 0x1, RZ, 0xc0, !PT ;  /* 0x0000000105057812 */ /* 0x000fc800078ec0ff */
[----:B------:R-:W-:-:S07]  /*0a20*/  ISETP.NE.U32.AND P1, PT, R5, 0x1, PT ;  /* 0x000000010500780c */ /* 0x000fce0003f25070 */
[----:B------:R-:W-:Y:S06]  /*0a30*/  @!P0 BRA `(.L_x_3) ;  /* 0x0000000000688947 */ /* 0x000fec0003800000 */
[----:B------:R-:W1:Y:S01]  /*0a40*/  LDC.64 R6, c[0x0][0x3b8] ;  /* 0x0000ee00ff067b82 */ /* 0x000e620000000a00 */
[-C--:B------:R-:W-:Y:S01]  /*0a50*/  IADD3 R5, PT, PT, R2, R4.reuse, RZ ;  /* 0x0000000402057210 */ /* 0x080fe20007ffe0ff */
[----:B------:R-:W2:Y:S01]  /*0a60*/  LDCU UR4, c[0x0][0x388] ;  /* 0x00007100ff0477ac */ /* 0x000ea20008000800 */
[----:B0---4-:R-:W-:-:S05]  /*0a70*/  IADD3 R15, PT, PT, R3, R4, RZ ;  /* 0x00000004030f7210 */ /* 0x011fca0007ffe0ff */
[----:B------:R-:W0:Y:S08]  /*0a80*/  LDC.64 R8, c[0x0][0x390] ;  /* 0x0000e400ff087b82 */ /* 0x000e300000000a00 */
[----:B------:R-:W3:Y:S01]  /*0a90*/  LDC.64 R10, c[0x0][0x3a8] ;  /* 0x0000ea00ff0a7b82 */ /* 0x000ee20000000a00 */
[----:B-1----:R-:W-:-:S05]  /*0aa0*/  IMAD.WIDE R6, R5, 0x4, R6 ;  /* 0x0000000405067825 */ /* 0x002fca00078e0206 */
[----:B------:R-:W4:Y:S01]  /*0ab0*/  LDG.E R13, desc[UR8][R6.64] ;  /* 0x00000008060d7981 */ /* 0x000f22000c1e1900 */
[----:B0-----:R-:W-:-:S05]  /*0ac0*/  IMAD.WIDE R8, R15, 0x4, R8 ;  /* 0x000000040f087825 */ /* 0x001fca00078e0208 */
[----:B------:R-:W2:Y:S01]  /*0ad0*/  LDG.E R5, desc[UR8][R8.64] ;  /* 0x0000000808057981 */ /* 0x000ea2000c1e1900 */
[----:B---3--:R-:W-:-:S04]  /*0ae0*/  IMAD.WIDE R10, R15, 0x4, R10 ;  /* 0x000000040f0a7825 */ /* 0x008fc800078e020a */
[----:B----4-:R-:W-:-:S04]  /*0af0*/  FMUL R12, R0, R13 ;  /* 0x0000000d000c7220 */ /* 0x010fc80000400000 */
[----:B--2---:R-:W-:-:S05]  /*0b00*/  FFMA R5, R5, UR4, -R12 ;  /* 0x0000000405057c23 */ /* 0x004fca000800080c */
        /* <DEDUP_REMOVED lines=9> */
[----:B------:R-:W2:Y:S01]  /*0ba0*/  LDG.E R12, desc[UR8][R10.64+0x4] ;  /* 0x000004080a0c7981 */ /* 0x000ea2000c1e1900 */
[----:B------:R-:W-:Y:S01]  /*0bb0*/  IADD3 R4, PT, PT, R4, 0x2, RZ ;  /* 0x0000000204047810 */ /* 0x000fe20007ffe0ff */
[----:B--2---:R-:W-:-:S05]  /*0bc0*/  FADD R17, R15, R12 ;  /* 0x0000000c0f117221 */ /* 0x004fca0000000000 */
[----:B------:R1:W-:Y:S02]  /*0bd0*/  STG.E desc[UR8][R10.64+0x4], R17 ;  /* 0x000004110a007986 */ /* 0x0003e4000c101908 */
.L_x_3:
[----:B------:R-:W-:Y:S05]  /*0be0*/  @P1 EXIT ;  /* 0x000000000000194d */ /* 0x000fea0003800000 */
[----:B01--4-:R-:W0:Y:S01]  /*0bf0*/  LDC.64 R8, c[0x0][0x3b8] ;  /* 0x0000ee00ff087b82 */ /* 0x013e220000000a00 */
[-C--:B------:R-:W-:Y:S01]  /*0c00*/  IADD3 R5, PT, PT, R2, R4.reuse, RZ ;  /* 0x0000000402057210 */ /* 0x080fe20007ffe0ff */
[----:B------:R-:W1:Y:S01]  /*0c10*/  LDCU UR4, c[0x0][0x388] ;  /* 0x00007100ff0477ac */ /* 0x000e620008000800 */
[----:B------:R-:W-:-:S05]  /*0c20*/  IADD3 R11, PT, PT, R3, R4, RZ ;  /* 0x00000004030b7210 */ /* 0x000fca0007ffe0ff */
[----:B------:R-:W2:Y:S01]  /*0c30*/  LDC.64 R6, c[0x0][0x390] ;  /* 0x0000e400ff067b82 */ /* 0x000ea20000000a00 */
[----:B0-----:R-:W-:-:S06]  /*0c40*/  IMAD.WIDE R4, R5, 0x4, R8 ;  /* 0x0000000405047825 */ /* 0x001fcc00078e0208 */
[----:B------:R-:W3:Y:S01]  /*0c50*/  LDG.E R5, desc[UR8][R4.64] ;  /* 0x0000000804057981 */ /* 0x000ee2000c1e1900 */
[C---:B--2---:R-:W-:Y:S02]  /*0c60*/  IMAD.WIDE R2, R11.reuse, 0x4, R6 ;  /* 0x000000040b027825 */ /* 0x044fe400078e0206 */
[----:B------:R-:W0:Y:S03]  /*0c70*/  LDC.64 R6, c[0x0][0x3a8] ;  /* 0x0000ea00ff067b82 */ /* 0x000e260000000a00 */
[----:B------:R-:W1:Y:S01]  /*0c80*/  LDG.E R8, desc[UR8][R2.64] ;  /* 0x0000000802087981 */ /* 0x000e62000c1e1900 */
[----:B0-----:R-:W-:-:S04]  /*0c90*/  IMAD.WIDE R6, R11, 0x4, R6 ;  /* 0x000000040b067825 */ /* 0x001fc800078e0206 */
[----:B---3--:R-:W-:-:S04]  /*0ca0*/  FMUL R9, R0, R5 ;  /* 0x0000000500097220 */ /* 0x008fc80000400000 */
[----:B-1----:R-:W-:-:S05]  /*0cb0*/  FFMA R9, R8, UR4, -R9 ;  /* 0x0000000408097c23 */ /* 0x002fca0008000809 */
[----:B------:R-:W-:Y:S04]  /*0cc0*/  STG.E desc[UR8][R2.64], R9 ;  /* 0x0000000902007986 */ /* 0x000fe8000c101908 */
[----:B------:R-:W2:Y:S02]  /*0cd0*/  LDG.E R0, desc[UR8][R6.64] ;  /* 0x0000000806007981 */ /* 0x000ea4000c1e1900 */
[----:B--2---:R-:W-:-:S05]  /*0ce0*/  FADD R11, R9, R0 ;  /* 0x00000000090b7221 */ /* 0x004fca0000000000 */
[----:B------:R-:W-:Y:S01]  /*0cf0*/  STG.E desc[UR8][R6.64], R11 ;  /* 0x0000000b06007986 */ /* 0x000fe2000c101908 */
[----:B------:R-:W-:Y:S05]  /*0d00*/  EXIT ;  /* 0x000000000000794d */ /* 0x000fea0003800000 */
.L_x_4:
[----:B------:R-:W-:-:S00]  /*0d10*/  BRA `(.L_x_4) ;  /* 0xfffffffc00fc7947 */ /* 0x000fc0000383ffff */
[----:B------:R-:W-:-:S00]  /*0d20*/  NOP ;  /* 0x0000000000007918 */ /* 0x000fc00000000000 */
        /* <DEDUP_REMOVED lines=13> */
.L_x_5:


//--------------------- .nv.shared.reserved.0     --------------------------
	.section	.nv.shared.reserved.0,"aw",@nobits
	.weak		__nv_reservedSMEM_offset_0_alias
	.size		__nv_reservedSMEM_offset_0_alias, 0, 64
	.other		__nv_reservedSMEM_offset_0_alias,@"STO_CUDA_RESERVED_SHARED STV_DEFAULT"
__nv_reservedSMEM_offset_0_alias:
	.zero		0
	.zero		64


//--------------------- .nv.constant0.momentumKernel --------------------------
	.section	.nv.constant0.momentumKernel,"a",@progbits
	.sectionflags	@""
	.align	4
.nv.constant0.momentumKernel:
	.zero		960


//--------------------- SYMBOLS --------------------------

	.type		.nv.reservedSmem.offset0,@object
	.size		.nv.reservedSmem.offset0,0x4
